//
// Generated by NVIDIA NVVM Compiler
//
// Compiler Build ID: CL-36424714
// Cuda compilation tools, release 13.0, V13.0.88
// Based on NVVM 20.0.0
//

.version 9.0
.target sm_100
.address_size 64

	// .globl	_Z6DTWSSMPfS_S_iiii
.extern .shared .align 16 .b8 x[];

.visible .entry _Z6DTWSSMPfS_S_iiii(
	.param .u64 .ptr .align 1 _Z6DTWSSMPfS_S_iiii_param_0,
	.param .u64 .ptr .align 1 _Z6DTWSSMPfS_S_iiii_param_1,
	.param .u64 .ptr .align 1 _Z6DTWSSMPfS_S_iiii_param_2,
	.param .u32 _Z6DTWSSMPfS_S_iiii_param_3,
	.param .u32 _Z6DTWSSMPfS_S_iiii_param_4,
	.param .u32 _Z6DTWSSMPfS_S_iiii_param_5,
	.param .u32 _Z6DTWSSMPfS_S_iiii_param_6
)
{
	.reg .pred 	%p<95>;
	.reg .b32 	%r<199>;
	.reg .b32 	%f<55>;
	.reg .b64 	%rd<18>;

	ld.param.u64 	%rd4, [_Z6DTWSSMPfS_S_iiii_param_0];
	ld.param.u64 	%rd5, [_Z6DTWSSMPfS_S_iiii_param_1];
	ld.param.u32 	%r57, [_Z6DTWSSMPfS_S_iiii_param_3];
	ld.param.u32 	%r58, [_Z6DTWSSMPfS_S_iiii_param_4];
	ld.param.u32 	%r59, [_Z6DTWSSMPfS_S_iiii_param_5];
	ld.param.u32 	%r60, [_Z6DTWSSMPfS_S_iiii_param_6];
	cvta.to.global.u64 	%rd1, %rd5;
	cvta.to.global.u64 	%rd2, %rd4;
	mov.u32 	%r1, %ctaid.x;
	mov.u32 	%r2, %ctaid.y;
	max.u32 	%r3, %r60, 512;
	shr.s32 	%r4, %r3, 9;
	setp.lt.s32 	%p2, %r4, 1;
	@%p2 bra 	$L__BB0_22;
	mov.u32 	%r5, %tid.x;
	setp.lt.u32 	%p3, %r4, 4;
	mov.b32 	%r189, 0;
	@%p3 bra 	$L__BB0_12;
	and.b32  	%r189, %r4, 2147483644;
	mov.b32 	%r188, 0;
	mov.u32 	%r65, x;
$L__BB0_3:
	.pragma "nounroll";
	shl.b32 	%r63, %r188, 9;
	add.s32 	%r8, %r63, %r5;
	setp.lt.u32 	%p4, %r8, %r59;
	shl.b32 	%r64, %r8, 2;
	add.s32 	%r9, %r65, %r64;
	shl.b32 	%r66, %r59, 2;
	add.s32 	%r10, %r9, %r66;
	add.s32 	%r11, %r10, %r66;
	@%p4 bra 	$L__BB0_4;
	bra.uni 	$L__BB0_5;
$L__BB0_4:
	mov.b32 	%r67, -1082130432;
	st.shared.u32 	[%r9], %r67;
	st.shared.u32 	[%r10], %r67;
	st.shared.u32 	[%r11], %r67;
$L__BB0_5:
	add.s32 	%r68, %r8, 512;
	setp.ge.u32 	%p5, %r68, %r59;
	@%p5 bra 	$L__BB0_7;
	mov.b32 	%r69, -1082130432;
	st.shared.u32 	[%r9+2048], %r69;
	st.shared.u32 	[%r10+2048], %r69;
	st.shared.u32 	[%r11+2048], %r69;
$L__BB0_7:
	add.s32 	%r70, %r8, 1024;
	setp.ge.u32 	%p6, %r70, %r59;
	@%p6 bra 	$L__BB0_9;
	mov.b32 	%r71, -1082130432;
	st.shared.u32 	[%r9+4096], %r71;
	st.shared.u32 	[%r10+4096], %r71;
	st.shared.u32 	[%r11+4096], %r71;
$L__BB0_9:
	add.s32 	%r72, %r8, 1536;
	setp.ge.u32 	%p7, %r72, %r59;
	@%p7 bra 	$L__BB0_11;
	mov.b32 	%r73, -1082130432;
	st.shared.u32 	[%r9+6144], %r73;
	st.shared.u32 	[%r10+6144], %r73;
	st.shared.u32 	[%r11+6144], %r73;
$L__BB0_11:
	add.s32 	%r188, %r188, 4;
	setp.eq.s32 	%p8, %r188, %r189;
	@%p8 bra 	$L__BB0_12;
	bra.uni 	$L__BB0_3;
$L__BB0_12:
	and.b32  	%r74, %r4, 3;
	setp.eq.s32 	%p9, %r74, 0;
	@%p9 bra 	$L__BB0_22;
	setp.eq.s32 	%p10, %r74, 1;
	@%p10 bra 	$L__BB0_19;
	shl.b32 	%r75, %r189, 9;
	add.s32 	%r13, %r75, %r5;
	setp.ge.u32 	%p11, %r13, %r59;
	shl.b32 	%r76, %r13, 2;
	mov.u32 	%r77, x;
	add.s32 	%r14, %r77, %r76;
	shl.b32 	%r78, %r59, 2;
	add.s32 	%r15, %r14, %r78;
	add.s32 	%r16, %r15, %r78;
	@%p11 bra 	$L__BB0_16;
	mov.b32 	%r79, -1082130432;
	st.shared.u32 	[%r14], %r79;
	st.shared.u32 	[%r15], %r79;
	st.shared.u32 	[%r16], %r79;
$L__BB0_16:
	add.s32 	%r80, %r13, 512;
	setp.ge.u32 	%p12, %r80, %r59;
	@%p12 bra 	$L__BB0_18;
	mov.b32 	%r81, -1082130432;
	st.shared.u32 	[%r14+2048], %r81;
	st.shared.u32 	[%r15+2048], %r81;
	st.shared.u32 	[%r16+2048], %r81;
$L__BB0_18:
	add.s32 	%r189, %r189, 2;
$L__BB0_19:
	and.b32  	%r82, %r3, 512;
	setp.eq.s32 	%p13, %r82, 0;
	@%p13 bra 	$L__BB0_22;
	shl.b32 	%r83, %r189, 9;
	add.s32 	%r19, %r83, %r5;
	setp.ge.u32 	%p14, %r19, %r59;
	@%p14 bra 	$L__BB0_22;
	shl.b32 	%r84, %r19, 2;
	mov.u32 	%r85, x;
	add.s32 	%r86, %r85, %r84;
	mov.b32 	%r87, -1082130432;
	st.shared.u32 	[%r86], %r87;
	shl.b32 	%r88, %r59, 2;
	add.s32 	%r89, %r86, %r88;
	st.shared.u32 	[%r89], %r87;
	add.s32 	%r90, %r89, %r88;
	st.shared.u32 	[%r90], %r87;
$L__BB0_22:
	add.s32 	%r91, %r58, %r57;
	add.s32 	%r20, %r91, -1;
	setp.lt.s32 	%p15, %r91, 2;
	@%p15 bra 	$L__BB0_67;
	mul.lo.s32 	%r21, %r57, %r1;
	mul.lo.s32 	%r22, %r58, %r2;
	mov.b32 	%r191, 0;
	add.s32 	%r167, %r2, 1;
	mov.u32 	%r192, %r191;
$L__BB0_24:
	setp.lt.s32 	%p16, %r4, 1;
	setp.lt.s32 	%p17, %r192, %r57;
	add.s32 	%r26, %r57, -1;
	sub.s32 	%r93, %r192, %r26;
	selp.b32 	%r27, %r192, %r26, %p17;
	selp.b32 	%r28, 0, %r93, %p17;
	setp.lt.s32 	%p18, %r192, %r58;
	add.s32 	%r94, %r58, -1;
	sub.s32 	%r95, %r192, %r94;
	selp.b32 	%r29, 0, %r95, %p18;
	selp.b32 	%r30, %r192, %r94, %p18;
	@%p16 bra 	$L__BB0_66;
	selp.s32 	%r195, -1, 0, %p17;
	mul.lo.s32 	%r32, %r191, %r59;
	add.s32 	%r96, %r191, 1;
	setp.eq.s32 	%p20, %r96, 3;
	selp.b32 	%r97, 0, %r96, %p20;
	mul.lo.s32 	%r33, %r97, %r59;
	setp.eq.s32 	%p21, %r27, %r26;
	setp.gt.s32 	%p22, %r28, 1;
	and.pred  	%p1, %p21, %p22;
	add.s32 	%r98, %r191, 2;
	mul.hi.u32 	%r99, %r98, -1431655765;
	shr.u32 	%r100, %r99, 1;
	mul.lo.s32 	%r101, %r100, 3;
	sub.s32 	%r102, %r98, %r101;
	mul.lo.s32 	%r34, %r102, %r59;
	add.s32 	%r103, %r58, %r57;
	add.s32 	%r104, %r103, -2;
	setp.eq.s32 	%p23, %r192, %r104;
	@%p23 bra 	$L__BB0_30;
	mov.b32 	%r197, 0;
$L__BB0_27:
	shl.b32 	%r106, %r197, 9;
	mov.u32 	%r107, %tid.x;
	add.s32 	%r47, %r106, %r107;
	setp.ge.s32 	%p24, %r47, %r59;
	@%p24 bra 	$L__BB0_66;
	sub.s32 	%r48, %r27, %r47;
	add.s32 	%r49, %r47, %r28;
	setp.ge.s32 	%p25, %r48, %r29;
	setp.le.s32 	%p26, %r49, %r30;
	and.pred  	%p27, %p25, %p26;
	@%p27 bra 	$L__BB0_50;
	add.s32 	%r139, %r47, %r32;
	shl.b32 	%r140, %r139, 2;
	mov.u32 	%r141, x;
	add.s32 	%r142, %r141, %r140;
	mov.b32 	%r143, -1082130432;
	st.shared.u32 	[%r142], %r143;
	bra.uni 	$L__BB0_65;
$L__BB0_30:
	mov.b32 	%r194, 0;
$L__BB0_31:
	shl.b32 	%r145, %r194, 9;
	mov.u32 	%r146, %tid.x;
	add.s32 	%r37, %r145, %r146;
	setp.ge.s32 	%p59, %r37, %r59;
	@%p59 bra 	$L__BB0_66;
	sub.s32 	%r38, %r27, %r37;
	add.s32 	%r39, %r37, %r28;
	setp.lt.s32 	%p60, %r38, %r29;
	setp.gt.s32 	%p61, %r39, %r30;
	or.pred  	%p62, %p60, %p61;
	@%p62 bra 	$L__BB0_48;
	setp.le.s32 	%p63, %r38, %r1;
	setp.le.s32 	%p64, %r39, %r2;
	and.pred  	%p65, %p63, %p64;
	@%p65 bra 	$L__BB0_36;
	setp.ge.s32 	%p66, %r38, %r1;
	setp.ge.s32 	%p67, %r39, %r2;
	and.pred  	%p68, %p66, %p67;
	@%p68 bra 	$L__BB0_36;
	add.s32 	%r149, %r37, %r32;
	shl.b32 	%r150, %r149, 2;
	mov.u32 	%r151, x;
	add.s32 	%r152, %r151, %r150;
	mov.b32 	%r153, -1082130432;
	st.shared.u32 	[%r152], %r153;
	bra.uni 	$L__BB0_49;
$L__BB0_36:
	add.s32 	%r154, %r38, %r21;
	mul.wide.s32 	%rd10, %r154, 4;
	add.s64 	%rd11, %rd2, %rd10;
	ld.global.f32 	%f35, [%rd11];
	add.s32 	%r155, %r39, %r22;
	mul.wide.s32 	%rd12, %r155, 4;
	add.s64 	%rd13, %rd1, %rd12;
	ld.global.f32 	%f36, [%rd13];
	sub.f32 	%f37, %f35, %f36;
	setp.lt.f32 	%p69, %f37, 0f00000000;
	neg.f32 	%f38, %f37;
	selp.f32 	%f1, %f38, %f37, %p69;
	add.s32 	%r40, %r37, %r195;
	add.s32 	%r156, %r40, 1;
	setp.ge.s32 	%p70, %r156, %r20;
	setp.lt.s32 	%p71, %r38, 1;
	or.pred  	%p72, %p71, %p70;
	mov.f32 	%f51, 0fBF800000;
	@%p72 bra 	$L__BB0_39;
	add.s32 	%r157, %r40, %r33;
	shl.b32 	%r158, %r157, 2;
	mov.u32 	%r159, x;
	add.s32 	%r160, %r159, %r158;
	ld.shared.f32 	%f2, [%r160+4];
	setp.leu.f32 	%p73, %f2, 0fBF800000;
	@%p73 bra 	$L__BB0_39;
	add.f32 	%f51, %f1, %f2;
$L__BB0_39:
	setp.lt.s32 	%p74, %r40, 0;
	setp.lt.s32 	%p75, %r39, 1;
	or.pred  	%p76, %p74, %p75;
	@%p76 bra 	$L__BB0_42;
	add.s32 	%r161, %r37, %r195;
	add.s32 	%r162, %r161, %r33;
	shl.b32 	%r163, %r162, 2;
	mov.u32 	%r164, x;
	add.s32 	%r165, %r164, %r163;
	ld.shared.f32 	%f5, [%r165];
	setp.leu.f32 	%p77, %f5, 0fBF800000;
	@%p77 bra 	$L__BB0_42;
	setp.eq.f32 	%p78, %f51, 0fBF800000;
	add.f32 	%f40, %f1, %f5;
	setp.lt.f32 	%p79, %f40, %f51;
	selp.f32 	%f42, %f40, %f51, %p79;
	selp.f32 	%f51, %f40, %f42, %p78;
$L__BB0_42:
	selp.b32 	%r195, 1, %r195, %p1;
	setp.eq.s32 	%p80, %r38, %r1;
	setp.eq.s32 	%p81, %r39, %r167;
	and.pred  	%p82, %p80, %p81;
	@%p82 bra 	$L__BB0_47;
	add.s32 	%r168, %r1, 1;
	setp.eq.s32 	%p83, %r38, %r168;
	setp.eq.s32 	%p84, %r39, %r2;
	and.pred  	%p85, %p83, %p84;
	@%p85 bra 	$L__BB0_47;
	add.s32 	%r42, %r37, %r195;
	setp.lt.s32 	%p87, %r42, 0;
	or.pred  	%p88, %p87, %p71;
	@%p88 bra 	$L__BB0_47;
	add.s32 	%r170, %r42, %r34;
	shl.b32 	%r171, %r170, 2;
	mov.u32 	%r172, x;
	add.s32 	%r173, %r172, %r171;
	ld.shared.f32 	%f8, [%r173];
	setp.leu.f32 	%p89, %f8, 0fBF800000;
	@%p89 bra 	$L__BB0_47;
	setp.eq.f32 	%p90, %f51, 0fBF800000;
	add.f32 	%f43, %f1, %f8;
	setp.lt.f32 	%p91, %f43, %f51;
	selp.f32 	%f45, %f43, %f51, %p91;
	selp.f32 	%f51, %f43, %f45, %p90;
$L__BB0_47:
	ld.param.u64 	%rd17, [_Z6DTWSSMPfS_S_iiii_param_2];
	setp.eq.f32 	%p92, %f51, 0fBF800000;
	selp.f32 	%f46, %f1, %f51, %p92;
	add.s32 	%r174, %r37, %r32;
	shl.b32 	%r175, %r174, 2;
	mov.u32 	%r176, x;
	add.s32 	%r177, %r176, %r175;
	st.shared.f32 	[%r177], %f46;
	cvta.to.global.u64 	%rd14, %rd17;
	add.s32 	%r178, %r21, %r2;
	mul.wide.s32 	%rd15, %r178, 4;
	add.s64 	%rd16, %rd14, %rd15;
	st.global.f32 	[%rd16], %f46;
	bra.uni 	$L__BB0_49;
$L__BB0_48:
	add.s32 	%r179, %r37, %r32;
	shl.b32 	%r180, %r179, 2;
	mov.u32 	%r181, x;
	add.s32 	%r182, %r181, %r180;
	mov.b32 	%r183, -1082130432;
	st.shared.u32 	[%r182], %r183;
$L__BB0_49:
	add.s32 	%r194, %r194, 1;
	setp.eq.s32 	%p93, %r194, %r4;
	@%p93 bra 	$L__BB0_66;
	bra.uni 	$L__BB0_31;
$L__BB0_50:
	setp.le.s32 	%p28, %r48, %r1;
	setp.le.s32 	%p29, %r49, %r2;
	and.pred  	%p30, %p28, %p29;
	@%p30 bra 	$L__BB0_53;
	setp.ge.s32 	%p31, %r48, %r1;
	setp.ge.s32 	%p32, %r49, %r2;
	and.pred  	%p33, %p31, %p32;
	@%p33 bra 	$L__BB0_53;
	add.s32 	%r110, %r47, %r32;
	shl.b32 	%r111, %r110, 2;
	mov.u32 	%r112, x;
	add.s32 	%r113, %r112, %r111;
	mov.b32 	%r114, -1082130432;
	st.shared.u32 	[%r113], %r114;
	bra.uni 	$L__BB0_65;
$L__BB0_53:
	add.s32 	%r115, %r48, %r21;
	mul.wide.s32 	%rd6, %r115, 4;
	add.s64 	%rd7, %rd2, %rd6;
	ld.global.f32 	%f22, [%rd7];
	add.s32 	%r116, %r49, %r22;
	mul.wide.s32 	%rd8, %r116, 4;
	add.s64 	%rd9, %rd1, %rd8;
	ld.global.f32 	%f23, [%rd9];
	sub.f32 	%f24, %f22, %f23;
	setp.lt.f32 	%p34, %f24, 0f00000000;
	neg.f32 	%f25, %f24;
	selp.f32 	%f11, %f25, %f24, %p34;
	add.s32 	%r50, %r47, %r195;
	add.s32 	%r117, %r50, 1;
	setp.ge.s32 	%p35, %r117, %r20;
	setp.lt.s32 	%p36, %r48, 1;
	or.pred  	%p37, %p36, %p35;
	mov.f32 	%f54, 0fBF800000;
	@%p37 bra 	$L__BB0_56;
	add.s32 	%r118, %r50, %r33;
	shl.b32 	%r119, %r118, 2;
	mov.u32 	%r120, x;
	add.s32 	%r121, %r120, %r119;
	ld.shared.f32 	%f12, [%r121+4];
	setp.leu.f32 	%p38, %f12, 0fBF800000;
	@%p38 bra 	$L__BB0_56;
	add.f32 	%f54, %f11, %f12;
$L__BB0_56:
	setp.lt.s32 	%p39, %r50, 0;
	setp.lt.s32 	%p40, %r49, 1;
	or.pred  	%p41, %p39, %p40;
	@%p41 bra 	$L__BB0_59;
	add.s32 	%r122, %r47, %r195;
	add.s32 	%r123, %r122, %r33;
	shl.b32 	%r124, %r123, 2;
	mov.u32 	%r125, x;
	add.s32 	%r126, %r125, %r124;
	ld.shared.f32 	%f15, [%r126];
	setp.leu.f32 	%p42, %f15, 0fBF800000;
	@%p42 bra 	$L__BB0_59;
	setp.eq.f32 	%p43, %f54, 0fBF800000;
	add.f32 	%f27, %f11, %f15;
	setp.lt.f32 	%p44, %f27, %f54;
	selp.f32 	%f29, %f27, %f54, %p44;
	selp.f32 	%f54, %f27, %f29, %p43;
$L__BB0_59:
	selp.b32 	%r195, 1, %r195, %p1;
	setp.eq.s32 	%p45, %r48, %r1;
	setp.eq.s32 	%p46, %r49, %r167;
	and.pred  	%p47, %p45, %p46;
	@%p47 bra 	$L__BB0_64;
	add.s32 	%r129, %r1, 1;
	setp.eq.s32 	%p48, %r48, %r129;
	setp.eq.s32 	%p49, %r49, %r2;
	and.pred  	%p50, %p48, %p49;
	@%p50 bra 	$L__BB0_64;
	add.s32 	%r52, %r47, %r195;
	setp.lt.s32 	%p52, %r52, 0;
	or.pred  	%p53, %p52, %p36;
	@%p53 bra 	$L__BB0_64;
	add.s32 	%r131, %r52, %r34;
	shl.b32 	%r132, %r131, 2;
	mov.u32 	%r133, x;
	add.s32 	%r134, %r133, %r132;
	ld.shared.f32 	%f18, [%r134];
	setp.leu.f32 	%p54, %f18, 0fBF800000;
	@%p54 bra 	$L__BB0_64;
	setp.eq.f32 	%p55, %f54, 0fBF800000;
	add.f32 	%f30, %f11, %f18;
	setp.lt.f32 	%p56, %f30, %f54;
	selp.f32 	%f32, %f30, %f54, %p56;
	selp.f32 	%f54, %f30, %f32, %p55;
$L__BB0_64:
	setp.eq.f32 	%p57, %f54, 0fBF800000;
	selp.f32 	%f33, %f11, %f54, %p57;
	add.s32 	%r135, %r47, %r32;
	shl.b32 	%r136, %r135, 2;
	mov.u32 	%r137, x;
	add.s32 	%r138, %r137, %r136;
	st.shared.f32 	[%r138], %f33;
$L__BB0_65:
	add.s32 	%r197, %r197, 1;
	setp.ne.s32 	%p58, %r197, %r4;
	@%p58 bra 	$L__BB0_27;
$L__BB0_66:
	add.s32 	%r184, %r191, 2;
	mul.hi.u32 	%r185, %r184, -1431655765;
	shr.u32 	%r186, %r185, 1;
	mul.lo.s32 	%r187, %r186, 3;
	sub.s32 	%r191, %r184, %r187;
	bar.sync 	0;
	add.s32 	%r192, %r192, 1;
	setp.ne.s32 	%p94, %r192, %r20;
	@%p94 bra 	$L__BB0_24;
$L__BB0_67:
	ret;

}


// ===== COMPILED SASS (sm_100) =====

	.target	sm_100

	.elftype	@"ET_EXEC"


//--------------------- .note.nv.tkinfo           --------------------------
	.section	.note.nv.tkinfo,"",@"SHT_NOTE"
	.sectionflags	@"SHF_NOTE_NV_TKINFO"
	.tkinfo
        /*0018*/ 	.word	0x00000002
        /*0030*/ 	.string	""
        /*0030*/ 	.string	"ptxas"
        /*0030*/ 	.string	"Cuda compilation tools, release 13.0, V13.0.88"
        /*0030*/ 	.string	"Build cuda_13.0.r13.0/compiler.36424714_0"
        /*0030*/ 	.string	"-arch sm_100 -m 64 "



//--------------------- .note.nv.cuinfo           --------------------------
	.section	.note.nv.cuinfo,"",@"SHT_NOTE"
	.sectionflags	@"SHF_NOTE_NV_CUINFO"
        /*0018*/ 	.short	0x0002
        /*001a*/ 	.short	0x0064
        /*001c*/ 	.short	0x0082
	.zero		2


//--------------------- .nv.info                  --------------------------
	.section	.nv.info,"",@"SHT_CUDA_INFO"
	.align	4


	//----- nvinfo : EIATTR_REGCOUNT
	.align		4
        /*0000*/ 	.byte	0x04, 0x2f
        /*0002*/ 	.short	(.L_1 - .L_0)
	.align		4
.L_0:
        /*0004*/ 	.word	index@(_Z6DTWSSMPfS_S_iiii)
        /*0008*/ 	.word	0x00000020


	//----- nvinfo : EIATTR_FRAME_SIZE
	.align		4
.L_1:
        /*000c*/ 	.byte	0x04, 0x11
        /*000e*/ 	.short	(.L_3 - .L_2)
	.align		4
.L_2:
        /*0010*/ 	.word	index@(_Z6DTWSSMPfS_S_iiii)
        /*0014*/ 	.word	0x00000000


	//----- nvinfo : EIATTR_MIN_STACK_SIZE
	.align		4
.L_3:
        /*0018*/ 	.byte	0x04, 0x12
        /*001a*/ 	.short	(.L_5 - .L_4)
	.align		4
.L_4:
        /*001c*/ 	.word	index@(_Z6DTWSSMPfS_S_iiii)
        /*0020*/ 	.word	0x00000000
.L_5:


//--------------------- .nv.compat                --------------------------
	.section	.nv.compat,"",@"SHT_CUDA_COMPAT_INFO"
	.align	4
        /*0000*/ 	.byte	0x02, 0x09, 0x00, 0x00, 0x02, 0x02, 0x01, 0x00, 0x02, 0x05, 0x05, 0x00, 0x03, 0x07, 0x01, 0x01
        /*0010*/ 	.byte	0x02, 0x03, 0x00, 0x00, 0x02, 0x06, 0x01, 0x00, 0x04, 0x0b, 0x08, 0x00, 0x01, 0x00, 0x00, 0x00
        /*0020*/ 	.byte	0x00, 0x00, 0x00, 0x00


//--------------------- .nv.info._Z6DTWSSMPfS_S_iiii --------------------------
	.section	.nv.info._Z6DTWSSMPfS_S_iiii,"",@"SHT_CUDA_INFO"
	.sectionflags	@""
	.align	4


	//----- nvinfo : EIATTR_CUDA_API_VERSION
	.align		4
        /*0000*/ 	.byte	0x04, 0x37
        /*0002*/ 	.short	(.L_7 - .L_6)
.L_6:
        /*0004*/ 	.word	0x00000082


	//----- nvinfo : EIATTR_KPARAM_INFO
	.align		4
.L_7:
        /*0008*/ 	.byte	0x04, 0x17
        /*000a*/ 	.short	(.L_9 - .L_8)
.L_8:
        /*000c*/ 	.word	0x00000000
        /*0010*/ 	.short	0x0006
        /*0012*/ 	.short	0x0024
        /*0014*/ 	.byte	0x00, 0xf0, 0x11, 0x00


	//----- nvinfo : EIATTR_KPARAM_INFO
	.align		4
.L_9:
        /*0018*/ 	.byte	0x04, 0x17
        /*001a*/ 	.short	(.L_11 - .L_10)
.L_10:
        /*001c*/ 	.word	0x00000000
        /*0020*/ 	.short	0x0005
        /*0022*/ 	.short	0x0020
        /*0024*/ 	.byte	0x00, 0xf0, 0x11, 0x00


	//----- nvinfo : EIATTR_KPARAM_INFO
	.align		4
.L_11:
        /*0028*/ 	.byte	0x04, 0x17
        /*002a*/ 	.short	(.L_13 - .L_12)
.L_12:
        /*002c*/ 	.word	0x00000000
        /*0030*/ 	.short	0x0004
        /*0032*/ 	.short	0x001c
        /*0034*/ 	.byte	0x00, 0xf0, 0x11, 0x00


	//----- nvinfo : EIATTR_KPARAM_INFO
	.align		4
.L_13:
        /*0038*/ 	.byte	0x04, 0x17
        /*003a*/ 	.short	(.L_15 - .L_14)
.L_14:
        /*003c*/ 	.word	0x00000000
        /*0040*/ 	.short	0x0003
        /*0042*/ 	.short	0x0018
        /*0044*/ 	.byte	0x00, 0xf0, 0x11, 0x00


	//----- nvinfo : EIATTR_KPARAM_INFO
	.align		4
.L_15:
        /*0048*/ 	.byte	0x04, 0x17
        /*004a*/ 	.short	(.L_17 - .L_16)
.L_16:
        /*004c*/ 	.word	0x00000000
        /*0050*/ 	.short	0x0002
        /*0052*/ 	.short	0x0010
        /*0054*/ 	.byte	0x00, 0xf5, 0x21, 0x00


	//----- nvinfo : EIATTR_KPARAM_INFO
	.align		4
.L_17:
        /*0058*/ 	.byte	0x04, 0x17
        /*005a*/ 	.short	(.L_19 - .L_18)
.L_18:
        /*005c*/ 	.word	0x00000000
        /*0060*/ 	.short	0x0001
        /*0062*/ 	.short	0x0008
        /*0064*/ 	.byte	0x00, 0xf5, 0x21, 0x00


	//----- nvinfo : EIATTR_KPARAM_INFO
	.align		4
.L_19:
        /*0068*/ 	.byte	0x04, 0x17
        /*006a*/ 	.short	(.L_21 - .L_20)
.L_20:
        /*006c*/ 	.word	0x00000000
        /*0070*/ 	.short	0x0000
        /*0072*/ 	.short	0x0000
        /*0074*/ 	.byte	0x00, 0xf5, 0x21, 0x00


	//----- nvinfo : EIATTR_SPARSE_MMA_MASK
	.align		4
.L_21:
        /*0078*/ 	.byte	0x03, 0x50
        /*007a*/ 	.short	0x0000


	//----- nvinfo : EIATTR_MAXREG_COUNT
	.align		4
        /*007c*/ 	.byte	0x03, 0x1b
        /*007e*/ 	.short	0x00ff


	//----- nvinfo : EIATTR_NUM_BARRIERS
	.align		4
        /*0080*/ 	.byte	0x02, 0x4c
        /*0082*/ 	.byte	0x01
	.zero		1


	//----- nvinfo : EIATTR_MERCURY_ISA_VERSION
	.align		4
        /*0084*/ 	.byte	0x03, 0x5f
        /*0086*/ 	.short	0x0101


	//----- nvinfo : EIATTR_VRC_CTA_INIT_COUNT
	.align		4
        /*0088*/ 	.byte	0x02, 0x4a
	.zero		1
	.zero		1


	//----- nvinfo : EIATTR_EXIT_INSTR_OFFSETS
	.align		4
        /*008c*/ 	.byte	0x04, 0x1c
        /*008e*/ 	.short	(.L_23 - .L_22)


	//   ....[0]....
.L_22:
        /*0090*/ 	.word	0x000005f0


	//   ....[1]....
        /*0094*/ 	.word	0x00001740


	//----- nvinfo : EIATTR_CRS_STACK_SIZE
	.align		4
.L_23:
        /*0098*/ 	.byte	0x04, 0x1e
        /*009a*/ 	.short	(.L_25 - .L_24)
.L_24:
        /*009c*/ 	.word	0x00000000


	//----- nvinfo : EIATTR_CBANK_PARAM_SIZE
	.align		4
.L_25:
        /*00a0*/ 	.byte	0x03, 0x19
        /*00a2*/ 	.short	0x0028


	//----- nvinfo : EIATTR_PARAM_CBANK
	.align		4
        /*00a4*/ 	.byte	0x04, 0x0a
        /*00a6*/ 	.short	(.L_27 - .L_26)
	.align		4
.L_26:
        /*00a8*/ 	.word	index@(.nv.constant0._Z6DTWSSMPfS_S_iiii)
        /*00ac*/ 	.short	0x0380
        /*00ae*/ 	.short	0x0028


	//----- nvinfo : EIATTR_SW_WAR
	.align		4
.L_27:
        /*00b0*/ 	.byte	0x04, 0x36
        /*00b2*/ 	.short	(.L_29 - .L_28)
.L_28:
        /*00b4*/ 	.word	0x00000008
.L_29:


//--------------------- .nv.callgraph             --------------------------
	.section	.nv.callgraph,"",@"SHT_CUDA_CALLGRAPH"
	.align	4
	.sectionentsize	8
	.align		4
        /*0000*/ 	.word	0x00000000
	.align		4
        /*0004*/ 	.word	0xffffffff
	.align		4
        /*0008*/ 	.word	0x00000000
	.align		4
        /*000c*/ 	.word	0xfffffffe
	.align		4
        /*0010*/ 	.word	0x00000000
	.align		4
        /*0014*/ 	.word	0xfffffffd
	.align		4
        /*0018*/ 	.word	0x00000000
	.align		4
        /*001c*/ 	.word	0xfffffffc


//--------------------- .text._Z6DTWSSMPfS_S_iiii --------------------------
	.section	.text._Z6DTWSSMPfS_S_iiii,"ax",@progbits
	.align	128
        .global         _Z6DTWSSMPfS_S_iiii
        .type           _Z6DTWSSMPfS_S_iiii,@function
        .size           _Z6DTWSSMPfS_S_iiii,(.L_x_29 - _Z6DTWSSMPfS_S_iiii)
        .other          _Z6DTWSSMPfS_S_iiii,@"STO_CUDA_ENTRY STV_DEFAULT"
_Z6DTWSSMPfS_S_iiii:
.text._Z6DTWSSMPfS_S_iiii:
[----:B------:R-:W-:Y:S01]  /*0000*/  LDC R1, c[0x0][0x37c] ;  /* 0x0000df00ff017b82 */ /* 0x000fe20000000800 */
[----:B------:R-:W0:Y:S01]  /*0010*/  LDCU UR4, c[0x0][0x3a4] ;  /* 0x00007480ff0477ac */ /* 0x000e220008000800 */
[----:B------:R-:W1:Y:S06]  /*0020*/  S2R R0, SR_CTAID.Y ;  /* 0x0000000000007919 */ /* 0x000e6c0000002600 */
[----:B------:R-:W2:Y:S01]  /*0030*/  S2UR UR12, SR_CTAID.X ;  /* 0x00000000000c79c3 */ /* 0x000ea20000002500 */
[----:B0-----:R-:W-:-:S04]  /*0040*/  UISETP.LT.U32.AND UP0, UPT, UR4, 0x200, UPT ;  /* 0x000002000400788c */ /* 0x001fc8000bf01070 */
[----:B------:R-:W-:-:S04]  /*0050*/  USEL UR4, UR4, 0x200, !UP0 ;  /* 0x0000020004047887 */ /* 0x000fc8000c000000 */
[----:B------:R-:W-:-:S04]  /*0060*/  USHF.R.S32.HI UR9, URZ, 0x9, UR4 ;  /* 0x00000009ff097899 */ /* 0x000fc80008011404 */
[----:B------:R-:W-:-:S09]  /*0070*/  UISETP.GE.AND UP0, UPT, UR9, 0x1, UPT ;  /* 0x000000010900788c */ /* 0x000fd2000bf06270 */
[----:B-12---:R-:W-:Y:S05]  /*0080*/  BRA.U !UP0, `(.L_x_0) ;  /* 0x00000005084c7547 */ /* 0x006fea000b800000 */
[----:B------:R-:W0:Y:S01]  /*0090*/  S2R R7, SR_TID.X ;  /* 0x0000000000077919 */ /* 0x000e220000002100 */
[----:B------:R-:W-:Y:S01]  /*00a0*/  UISETP.GE.U32.AND UP0, UPT, UR9, 0x4, UPT ;  /* 0x000000040900788c */ /* 0x000fe2000bf06070 */
[----:B------:R-:W-:Y:S01]  /*00b0*/  IMAD.MOV.U32 R2, RZ, RZ, RZ ;  /* 0x000000ffff027224 */ /* 0x000fe200078e00ff */
[----:B------:R-:W-:-:S07]  /*00c0*/  ULOP3.LUT UP1, UR8, UR9, 0x3, URZ, 0xc0, !UPT ;  /* 0x0000000309087892 */ /* 0x000fce000f82c0ff */
[----:B------:R-:W-:Y:S05]  /*00d0*/  BRA.U !UP0, `(.L_x_1) ;  /* 0x0000000108947547 */ /* 0x000fea000b800000 */
[----:B------:R-:W1:Y:S01]  /*00e0*/  S2UR UR6, SR_CgaCtaId ;  /* 0x00000000000679c3 */ /* 0x000e620000008800 */
[----:B------:R-:W-:Y:S01]  /*00f0*/  ULOP3.LUT UR7, UR9, 0x7ffffffc, URZ, 0xc0, !UPT ;  /* 0x7ffffffc09077892 */ /* 0x000fe2000f8ec0ff */
[----:B------:R-:W-:Y:S01]  /*0100*/  IMAD.MOV.U32 R3, RZ, RZ, RZ ;  /* 0x000000ffff037224 */ /* 0x000fe200078e00ff */
[----:B------:R-:W-:-:S04]  /*0110*/  UMOV UR5, 0x400 ;  /* 0x0000040000057882 */ /* 0x000fc80000000000 */
[----:B------:R-:W-:Y:S01]  /*0120*/  IMAD.U32 R2, RZ, RZ, UR7 ;  /* 0x00000007ff027e24 */ /* 0x000fe2000f8e00ff */
[----:B------:R-:W2:Y:S01]  /*0130*/  LDC R9, c[0x0][0x3a0] ;  /* 0x0000e800ff097b82 */ /* 0x000ea20000000800 */
[----:B-1----:R-:W-:-:S12]  /*0140*/  ULEA UR5, UR6, UR5, 0x18 ;  /* 0x0000000506057291 */ /* 0x002fd8000f8ec0ff */
.L_x_2:
[C---:B01----:R-:W-:Y:S02]  /*0150*/  IMAD R6, R3.reuse, 0x200, R7 ;  /* 0x0000020003067824 */ /* 0x043fe400078e0207 */
[----:B------:R-:W-:Y:S02]  /*0160*/  VIADD R3, R3, 0x4 ;  /* 0x0000000403037836 */ /* 0x000fe40000000000 */
[C---:B------:R-:W-:Y:S01]  /*0170*/  VIADD R4, R6.reuse, 0x200 ;  /* 0x0000020006047836 */ /* 0x040fe20000000000 */
[C---:B--2---:R-:W-:Y:S01]  /*0180*/  ISETP.GE.U32.AND P0, PT, R6.reuse, R9, PT ;  /* 0x000000090600720c */ /* 0x044fe20003f06070 */
[----:B------:R-:W-:-:S03]  /*0190*/  VIADD R5, R6, 0x400 ;  /* 0x0000040006057836 */ /* 0x000fc60000000000 */
[-C--:B------:R-:W-:Y:S01]  /*01a0*/  ISETP.GE.U32.AND P1, PT, R4, R9.reuse, PT ;  /* 0x000000090400720c */ /* 0x080fe20003f26070 */
[C---:B------:R-:W-:Y:S01]  /*01b0*/  VIADD R4, R6.reuse, 0x600 ;  /* 0x0000060006047836 */ /* 0x040fe20000000000 */
[----:B------:R-:W-:Y:S02]  /*01c0*/  LEA R6, R6, UR5, 0x2 ;  /* 0x0000000506067c11 */ /* 0x000fe4000f8e10ff */
[-C--:B------:R-:W-:Y:S02]  /*01d0*/  ISETP.GE.U32.AND P2, PT, R5, R9.reuse, PT ;  /* 0x000000090500720c */ /* 0x080fe40003f46070 */
[----:B------:R-:W-:Y:S01]  /*01e0*/  ISETP.GE.U32.AND P3, PT, R4, R9, PT ;  /* 0x000000090400720c */ /* 0x000fe20003f66070 */
[C---:B------:R-:W-:Y:S02]  /*01f0*/  IMAD R5, R9.reuse, 0x4, R6 ;  /* 0x0000000409057824 */ /* 0x040fe400078e0206 */
[----:B------:R-:W-:Y:S02]  /*0200*/  @!P0 IMAD.MOV.U32 R4, RZ, RZ, -0x40800000 ;  /* 0xbf800000ff048424 */ /* 0x000fe400078e00ff */
[----:B------:R-:W-:-:S02]  /*0210*/  IMAD R11, R9, 0x4, R5 ;  /* 0x00000004090b7824 */ /* 0x000fc400078e0205 */
[----:B------:R-:W-:Y:S01]  /*0220*/  @!P1 IMAD.MOV.U32 R8, RZ, RZ, -0x40800000 ;  /* 0xbf800000ff089424 */ /* 0x000fe200078e00ff */
[----:B------:R1:W-:Y:S03]  /*0230*/  @!P0 STS [R6], R4 ;  /* 0x0000000406008388 */ /* 0x0003e60000000800 */
[----:B------:R-:W-:Y:S01]  /*0240*/  @!P2 IMAD.MOV.U32 R10, RZ, RZ, -0x40800000 ;  /* 0xbf800000ff0aa424 */ /* 0x000fe200078e00ff */
[----:B------:R1:W-:Y:S01]  /*0250*/  @!P0 STS [R5], R4 ;  /* 0x0000000405008388 */ /* 0x0003e20000000800 */
[----:B------:R-:W-:-:S03]  /*0260*/  @!P3 IMAD.MOV.U32 R12, RZ, RZ, -0x40800000 ;  /* 0xbf800000ff0cb424 */ /* 0x000fc600078e00ff */
[----:B------:R1:W-:Y:S01]  /*0270*/  @!P0 STS [R11], R4 ;  /* 0x000000040b008388 */ /* 0x0003e20000000800 */
[----:B------:R-:W-:-:S03]  /*0280*/  ISETP.NE.AND P0, PT, R3, R2, PT ;  /* 0x000000020300720c */ /* 0x000fc60003f05270 */
[----:B------:R1:W-:Y:S04]  /*0290*/  @!P1 STS [R6+0x800], R8 ;  /* 0x0008000806009388 */ /* 0x0003e80000000800 */
[----:B------:R1:W-:Y:S04]  /*02a0*/  @!P1 STS [R5+0x800], R8 ;  /* 0x0008000805009388 */ /* 0x0003e80000000800 */
[----:B------:R1:W-:Y:S04]  /*02b0*/  @!P1 STS [R11+0x800], R8 ;  /* 0x000800080b009388 */ /* 0x0003e80000000800 */
[----:B------:R1:W-:Y:S04]  /*02c0*/  @!P2 STS [R6+0x1000], R10 ;  /* 0x0010000a0600a388 */ /* 0x0003e80000000800 */
[----:B------:R1:W-:Y:S04]  /*02d0*/  @!P2 STS [R5+0x1000], R10 ;  /* 0x0010000a0500a388 */ /* 0x0003e80000000800 */
[----:B------:R1:W-:Y:S04]  /*02e0*/  @!P2 STS [R11+0x1000], R10 ;  /* 0x0010000a0b00a388 */ /* 0x0003e80000000800 */
[----:B------:R1:W-:Y:S04]  /*02f0*/  @!P3 STS [R6+0x1800], R12 ;  /* 0x0018000c0600b388 */ /* 0x0003e80000000800 */
[----:B------:R1:W-:Y:S04]  /*0300*/  @!P3 STS [R5+0x1800], R12 ;  /* 0x0018000c0500b388 */ /* 0x0003e80000000800 */
[----:B------:R1:W-:Y:S01]  /*0310*/  @!P3 STS [R11+0x1800], R12 ;  /* 0x0018000c0b00b388 */ /* 0x0003e20000000800 */
[----:B------:R-:W-:Y:S05]  /*0320*/  @P0 BRA `(.L_x_2) ;  /* 0xfffffffc00880947 */ /* 0x000fea000383ffff */
.L_x_1:
[----:B------:R-:W-:Y:S05]  /*0330*/  BRA.U !UP1, `(.L_x_0) ;  /* 0x0000000109a07547 */ /* 0x000fea000b800000 */
[----:B------:R-:W-:Y:S02]  /*0340*/  UISETP.NE.AND UP0, UPT, UR8, 0x1, UPT ;  /* 0x000000010800788c */ /* 0x000fe4000bf05270 */
[----:B------:R-:W-:-:S07]  /*0350*/  ULOP3.LUT UP1, URZ, UR4, 0x200, URZ, 0xc0, !UPT ;  /* 0x0000020004ff7892 */ /* 0x000fce000f82c0ff */
[----:B------:R-:W-:Y:S05]  /*0360*/  BRA.U !UP0, `(.L_x_3) ;  /* 0x0000000108507547 */ /* 0x000fea000b800000 */
[----:B-1----:R-:W1:Y:S01]  /*0370*/  LDC R5, c[0x0][0x3a0] ;  /* 0x0000e800ff057b82 */ /* 0x002e620000000800 */
[C---:B0-----:R-:W-:Y:S01]  /*0380*/  IMAD R4, R2.reuse, 0x200, R7 ;  /* 0x0000020002047824 */ /* 0x041fe200078e0207 */
[----:B------:R-:W-:Y:S01]  /*0390*/  UMOV UR4, 0x400 ;  /* 0x0000040000047882 */ /* 0x000fe20000000000 */
[----:B------:R-:W-:Y:S02]  /*03a0*/  VIADD R2, R2, 0x2 ;  /* 0x0000000202027836 */ /* 0x000fe40000000000 */
[----:B------:R-:W-:-:S03]  /*03b0*/  VIADD R3, R4, 0x200 ;  /* 0x0000020004037836 */ /* 0x000fc60000000000 */
[----:B------:R-:W0:Y:S01]  /*03c0*/  S2UR UR5, SR_CgaCtaId ;  /* 0x00000000000579c3 */ /* 0x000e220000008800 */
[-C--:B-1----:R-:W-:Y:S02]  /*03d0*/  ISETP.GE.U32.AND P0, PT, R4, R5.reuse, PT ;  /* 0x000000050400720c */ /* 0x082fe40003f06070 */
[----:B------:R-:W-:Y:S01]  /*03e0*/  ISETP.GE.U32.AND P1, PT, R3, R5, PT ;  /* 0x000000050300720c */ /* 0x000fe20003f26070 */
[----:B0-----:R-:W-:-:S10]  /*03f0*/  ULEA UR4, UR5, UR4, 0x18 ;  /* 0x0000000405047291 */ /* 0x001fd4000f8ec0ff */
[----:B------:R-:W-:Y:S01]  /*0400*/  @!P0 IMAD.MOV.U32 R6, RZ, RZ, -0x40800000 ;  /* 0xbf800000ff068424 */ /* 0x000fe200078e00ff */
[----:B------:R-:W-:Y:S01]  /*0410*/  LEA R4, R4, UR4, 0x2 ;  /* 0x0000000404047c11 */ /* 0x000fe2000f8e10ff */
[----:B------:R-:W-:-:S04]  /*0420*/  @!P1 IMAD.MOV.U32 R8, RZ, RZ, -0x40800000 ;  /* 0xbf800000ff089424 */ /* 0x000fc800078e00ff */
[C---:B------:R-:W-:Y:S01]  /*0430*/  IMAD R3, R5.reuse, 0x4, R4 ;  /* 0x0000000405037824 */ /* 0x040fe200078e0204 */
[----:B------:R2:W-:Y:S03]  /*0440*/  @!P0 STS [R4], R6 ;  /* 0x0000000604008388 */ /* 0x0005e60000000800 */
[----:B------:R-:W-:Y:S01]  /*0450*/  IMAD R5, R5, 0x4, R3 ;  /* 0x0000000405057824 */ /* 0x000fe200078e0203 */
[----:B------:R2:W-:Y:S04]  /*0460*/  @!P0 STS [R3], R6 ;  /* 0x0000000603008388 */ /* 0x0005e80000000800 */
[----:B------:R2:W-:Y:S04]  /*0470*/  @!P0 STS [R5], R6 ;  /* 0x0000000605008388 */ /* 0x0005e80000000800 */
[----:B------:R2:W-:Y:S04]  /*0480*/  @!P1 STS [R4+0x800], R8 ;  /* 0x0008000804009388 */ /* 0x0005e80000000800 */
[----:B------:R2:W-:Y:S04]  /*0490*/  @!P1 STS [R3+0x800], R8 ;  /* 0x0008000803009388 */ /* 0x0005e80000000800 */
[----:B------:R2:W-:Y:S02]  /*04a0*/  @!P1 STS [R5+0x800], R8 ;  /* 0x0008000805009388 */ /* 0x0005e40000000800 */
.L_x_3:
[----:B------:R-:W-:Y:S05]  /*04b0*/  BRA.U !UP1, `(.L_x_0) ;  /* 0x0000000109407547 */ /* 0x000fea000b800000 */
[----:B-12---:R-:W1:Y:S01]  /*04c0*/  LDC R5, c[0x0][0x3a0] ;  /* 0x0000e800ff057b82 */ /* 0x006e620000000800 */
[----:B0-----:R-:W-:Y:S01]  /*04d0*/  IMAD R2, R2, 0x200, R7 ;  /* 0x0000020002027824 */ /* 0x001fe200078e0207 */
[----:B------:R-:W-:Y:S04]  /*04e0*/  BSSY.RECONVERGENT B0, `(.L_x_0) ;  /* 0x000000d000007945 */ /* 0x000fe80003800200 */
[----:B-1----:R-:W-:-:S13]  /*04f0*/  ISETP.GE.U32.AND P0, PT, R2, R5, PT ;  /* 0x000000050200720c */ /* 0x002fda0003f06070 */
[----:B------:R-:W-:Y:S05]  /*0500*/  @P0 BRA `(.L_x_4) ;  /* 0x0000000000280947 */ /* 0x000fea0003800000 */
[----:B------:R-:W0:Y:S01]  /*0510*/  S2UR UR5, SR_CgaCtaId ;  /* 0x00000000000579c3 */ /* 0x000e220000008800 */
[----:B------:R-:W-:Y:S01]  /*0520*/  UMOV UR4, 0x400 ;  /* 0x0000040000047882 */ /* 0x000fe20000000000 */
[----:B------:R-:W-:Y:S01]  /*0530*/  IMAD.MOV.U32 R7, RZ, RZ, -0x40800000 ;  /* 0xbf800000ff077424 */ /* 0x000fe200078e00ff */
[----:B0-----:R-:W-:-:S06]  /*0540*/  ULEA UR4, UR5, UR4, 0x18 ;  /* 0x0000000405047291 */ /* 0x001fcc000f8ec0ff */
[----:B------:R-:W-:-:S05]  /*0550*/  LEA R2, R2, UR4, 0x2 ;  /* 0x0000000402027c11 */ /* 0x000fca000f8e10ff */
[C---:B------:R-:W-:Y:S01]  /*0560*/  IMAD R3, R5.reuse, 0x4, R2 ;  /* 0x0000000405037824 */ /* 0x040fe200078e0202 */
[----:B------:R0:W-:Y:S03]  /*0570*/  STS [R2], R7 ;  /* 0x0000000702007388 */ /* 0x0001e60000000800 */
[----:B------:R-:W-:Y:S01]  /*0580*/  IMAD R4, R5, 0x4, R3 ;  /* 0x0000000405047824 */ /* 0x000fe200078e0203 */
[----:B------:R0:W-:Y:S04]  /*0590*/  STS [R3], R7 ;  /* 0x0000000703007388 */ /* 0x0001e80000000800 */
[----:B------:R0:W-:Y:S02]  /*05a0*/  STS [R4], R7 ;  /* 0x0000000704007388 */ /* 0x0001e40000000800 */
.L_x_4:
[----:B------:R-:W-:Y:S05]  /*05b0*/  BSYNC.RECONVERGENT B0 ;  /* 0x0000000000007941 */ /* 0x000fea0003800200 */
.L_x_0:
[----:B-1----:R-:W1:Y:S02]  /*05c0*/  LDC.64 R10, c[0x0][0x398] ;  /* 0x0000e600ff0a7b82 */ /* 0x002e640000000a00 */
[----:B-1----:R-:W-:-:S05]  /*05d0*/  IMAD.IADD R10, R11, 0x1, R10 ;  /* 0x000000010b0a7824 */ /* 0x002fca00078e020a */
[----:B------:R-:W-:-:S13]  /*05e0*/  ISETP.GE.AND P0, PT, R10, 0x2, PT ;  /* 0x000000020a00780c */ /* 0x000fda0003f06270 */
[----:B------:R-:W-:Y:S05]  /*05f0*/  @!P0 EXIT ;  /* 0x000000000000894d */ /* 0x000fea0003800000 */
[----:B------:R-:W-:Y:S01]  /*0600*/  VIADD R11, R0, 0x1 ;  /* 0x00000001000b7836 */ /* 0x000fe20000000000 */
[----:B------:R-:W1:Y:S01]  /*0610*/  LDCU.64 UR10, c[0x0][0x358] ;  /* 0x00006b00ff0a77ac */ /* 0x000e620008000a00 */
[----:B------:R-:W-:Y:S02]  /*0620*/  IMAD.MOV.U32 R12, RZ, RZ, RZ ;  /* 0x000000ffff0c7224 */ /* 0x000fe400078e00ff */
[----:B------:R-:W-:Y:S01]  /*0630*/  VIADD R13, R10, 0xffffffff ;  /* 0xffffffff0a0d7836 */ /* 0x000fe20000000000 */
[----:B------:R-:W-:-:S06]  /*0640*/  UMOV UR4, URZ ;  /* 0x000000ff00047c82 */ /* 0x000fcc0008000000 */
.L_x_27:
[----:B------:R-:W-:-:S09]  /*0650*/  UISETP.GE.AND UP0, UPT, UR9, 0x1, UPT ;  /* 0x000000010900788c */ /* 0x000fd2000bf06270 */
[----:B0-234-:R-:W-:Y:S05]  /*0660*/  BRA.U !UP0, `(.L_x_5) ;  /* 0x0000001108147547 */ /* 0x01dfea000b800000 */
[----:B0-2---:R-:W0:Y:S01]  /*0670*/  LDC.64 R6, c[0x0][0x398] ;  /* 0x0000e600ff067b82 */ /* 0x005e220000000a00 */
[----:B------:R-:W-:Y:S01]  /*0680*/  VIADD R5, R10, 0xfffffffe ;  /* 0xfffffffe0a057836 */ /* 0x000fe20000000000 */
[----:B------:R-:W-:Y:S01]  /*0690*/  UIADD3 UR8, UPT, UPT, UR4, 0x2, URZ ;  /* 0x0000000204087890 */ /* 0x000fe2000fffe0ff */
[----:B------:R-:W-:Y:S01]  /*06a0*/  BSSY.RECONVERGENT B0, `(.L_x_5) ;  /* 0x0000101000007945 */ /* 0x000fe20003800200 */
[----:B------:R-:W-:Y:S02]  /*06b0*/  UIADD3 UR5, UPT, UPT, UR4, 0x1, URZ ;  /* 0x0000000104057890 */ /* 0x000fe4000fffe0ff */
[----:B------:R-:W-:Y:S01]  /*06c0*/  ISETP.NE.AND P2, PT, R12, R5, PT ;  /* 0x000000050c00720c */ /* 0x000fe20003f45270 */
[----:B------:R-:W-:Y:S02]  /*06d0*/  UIMAD.WIDE.U32 UR6, UR8, -0x55555555, URZ ;  /* 0xaaaaaaab080678a5 */ /* 0x000fe4000f8e00ff */
[----:B------:R-:W-:Y:S02]  /*06e0*/  UISETP.NE.AND UP0, UPT, UR5, 0x3, UPT ;  /* 0x000000030500788c */ /* 0x000fe4000bf05270 */
[----:B------:R-:W-:-:S02]  /*06f0*/  USHF.R.U32.HI UR7, URZ, 0x1, UR7 ;  /* 0x00000001ff077899 */ /* 0x000fc40008011607 */
[----:B------:R-:W-:Y:S02]  /*0700*/  USEL UR5, UR5, URZ, UP0 ;  /* 0x000000ff05057287 */ /* 0x000fe40008000000 */
[----:B------:R-:W-:Y:S01]  /*0710*/  UIMAD UR7, UR7, -0x3, UR8 ;  /* 0xfffffffd070778a4 */ /* 0x000fe2000f8e0208 */
[----:B0-----:R-:W-:Y:S01]  /*0720*/  VIADD R3, R6, 0xffffffff ;  /* 0xffffffff06037836 */ /* 0x001fe20000000000 */
[C---:B------:R-:W-:Y:S01]  /*0730*/  ISETP.GE.AND P3, PT, R12.reuse, R6, PT ;  /* 0x000000060c00720c */ /* 0x040fe20003f66270 */
[----:B------:R-:W-:Y:S01]  /*0740*/  VIADD R5, R7, 0xffffffff ;  /* 0xffffffff07057836 */ /* 0x000fe20000000000 */
[C---:B------:R-:W-:Y:S01]  /*0750*/  ISETP.GE.AND P1, PT, R12.reuse, R7, PT ;  /* 0x000000070c00720c */ /* 0x040fe20003f26270 */
[C---:B------:R-:W-:Y:S01]  /*0760*/  IMAD.IADD R14, R12.reuse, 0x1, -R3 ;  /* 0x000000010c0e7824 */ /* 0x040fe200078e0a03 */
[C---:B------:R-:W-:Y:S01]  /*0770*/  SEL R15, R12.reuse, R3, !P3 ;  /* 0x000000030c0f7207 */ /* 0x040fe20005800000 */
[C---:B------:R-:W-:Y:S01]  /*0780*/  IMAD.IADD R18, R12.reuse, 0x1, -R5 ;  /* 0x000000010c127824 */ /* 0x040fe200078e0a05 */
[----:B------:R-:W-:-:S02]  /*0790*/  SEL R16, R12, R5, !P1 ;  /* 0x000000050c107207 */ /* 0x000fc40004800000 */
[----:B------:R-:W-:Y:S02]  /*07a0*/  SEL R14, R14, RZ, P3 ;  /* 0x000000ff0e0e7207 */ /* 0x000fe40001800000 */
[----:B------:R-:W-:Y:S02]  /*07b0*/  SEL R17, RZ, 0xffffffff, P3 ;  /* 0xffffffffff117807 */ /* 0x000fe40001800000 */
[----:B------:R-:W-:Y:S02]  /*07c0*/  ISETP.GT.AND P0, PT, R14, 0x1, PT ;  /* 0x000000010e00780c */ /* 0x000fe40003f04270 */
[----:B------:R-:W-:Y:S02]  /*07d0*/  SEL R18, R18, RZ, P1 ;  /* 0x000000ff12127207 */ /* 0x000fe40000800000 */
[----:B------:R-:W-:Y:S01]  /*07e0*/  ISETP.EQ.AND P0, PT, R15, R3, P0 ;  /* 0x000000030f00720c */ /* 0x000fe20000702270 */
[----:B------:R-:W-:-:S12]  /*07f0*/  @!P2 BRA `(.L_x_6) ;  /* 0x0000000400cca947 */ /* 0x000fd80003800000 */
[----:B------:R-:W0:Y:S01]  /*0800*/  S2R R8, SR_TID.X ;  /* 0x0000000000087919 */ /* 0x000e220000002100 */
[----:B------:R-:W2:Y:S01]  /*0810*/  LDC R9, c[0x0][0x3a0] ;  /* 0x0000e800ff097b82 */ /* 0x000ea20000000800 */
[----:B------:R-:W-:-:S07]  /*0820*/  IMAD.MOV.U32 R19, RZ, RZ, RZ ;  /* 0x000000ffff137224 */ /* 0x000fce00078e00ff */
[----:B------:R-:W3:Y:S02]  /*0830*/  LDC.64 R2, c[0x0][0x398] ;  /* 0x0000e600ff027b82 */ /* 0x000ee40000000a00 */
.L_x_16:
[----:B0---4-:R-:W-:-:S05]  /*0840*/  IMAD R20, R19, 0x200, R8 ;  /* 0x0000020013147824 */ /* 0x011fca00078e0208 */
[----:B--2---:R-:W-:-:S13]  /*0850*/  ISETP.GE.AND P1, PT, R20, R9, PT ;  /* 0x000000091400720c */ /* 0x004fda0003f26270 */
[----:B------:R-:W-:Y:S05]  /*0860*/  @P1 BRA `(.L_x_7) ;  /* 0x0000000c00901947 */ /* 0x000fea0003800000 */
[--C-:B------:R-:W-:Y:S01]  /*0870*/  IMAD.IADD R21, R14, 0x1, R20.reuse ;  /* 0x000000010e157824 */ /* 0x100fe200078e0214 */
[----:B------:R-:W-:Y:S01]  /*0880*/  BSSY.RECONVERGENT B1, `(.L_x_8) ;  /* 0x0000066000017945 */ /* 0x000fe20003800200 */
[----:B------:R-:W-:-:S03]  /*0890*/  IMAD.IADD R23, R15, 0x1, -R20 ;  /* 0x000000010f177824 */ /* 0x000fc600078e0a14 */
[----:B------:R-:W-:-:S04]  /*08a0*/  ISETP.GT.AND P1, PT, R21, R16, PT ;  /* 0x000000101500720c */ /* 0x000fc80003f24270 */
[----:B------:R-:W-:-:S13]  /*08b0*/  ISETP.GE.AND P1, PT, R23, R18, !P1 ;  /* 0x000000121700720c */ /* 0x000fda0004f26270 */
[----:B------:R-:W0:Y:S01]  /*08c0*/  @!P1 S2R R6, SR_CgaCtaId ;  /* 0x0000000000069919 */ /* 0x000e220000008800 */
[----:B------:R-:W-:Y:S01]  /*08d0*/  @!P1 MOV R5, 0x400 ;  /* 0x0000040000059802 */ /* 0x000fe20000000f00 */
[----:B------:R-:W-:Y:S02]  /*08e0*/  @!P1 IMAD R4, R9, UR4, R20 ;  /* 0x0000000409049c24 */ /* 0x000fe4000f8e0214 */
[----:B------:R-:W-:Y:S01]  /*08f0*/  @!P1 IMAD.MOV.U32 R7, RZ, RZ, -0x40800000 ;  /* 0xbf800000ff079424 */ /* 0x000fe200078e00ff */
[----:B0-----:R-:W-:-:S05]  /*0900*/  @!P1 LEA R5, R6, R5, 0x18 ;  /* 0x0000000506059211 */ /* 0x001fca00078ec0ff */
[----:B------:R-:W-:-:S05]  /*0910*/  @!P1 IMAD R4, R4, 0x4, R5 ;  /* 0x0000000404049824 */ /* 0x000fca00078e0205 */
[----:B------:R0:W-:Y:S01]  /*0920*/  @!P1 STS [R4], R7 ;  /* 0x0000000704009388 */ /* 0x0001e20000000800 */
[----:B------:R-:W-:Y:S05]  /*0930*/  @!P1 BRA `(.L_x_9) ;  /* 0x0000000400689947 */ /* 0x000fea0003800000 */
[CC--:B------:R-:W-:Y:S02]  /*0940*/  ISETP.GT.AND P1, PT, R21.reuse, R0.reuse, PT ;  /* 0x000000001500720c */ /* 0x0c0fe40003f24270 */
[----:B------:R-:W-:Y:S02]  /*0950*/  ISETP.GE.AND P2, PT, R21, R0, PT ;  /* 0x000000001500720c */ /* 0x000fe40003f46270 */
[C---:B------:R-:W-:Y:S02]  /*0960*/  ISETP.LE.AND P1, PT, R23.reuse, UR12, !P1 ;  /* 0x0000000c17007c0c */ /* 0x040fe4000cf23270 */
[----:B------:R-:W-:-:S04]  /*0970*/  ISETP.GE.AND P2, PT, R23, UR12, P2 ;  /* 0x0000000c17007c0c */ /* 0x000fc80009746270 */
[----:B------:R-:W-:-:S13]  /*0980*/  PLOP3.LUT P1, PT, P1, P2, PT, 0xf8, 0x8f ;  /* 0x00000000008f781c */ /* 0x000fda0000f25f70 */
[----:B------:R-:W2:Y:S01]  /*0990*/  @!P1 S2R R6, SR_CgaCtaId ;  /* 0x0000000000069919 */ /* 0x000ea20000008800 */
[----:B------:R-:W-:Y:S01]  /*09a0*/  @!P1 MOV R5, 0x400 ;  /* 0x0000040000059802 */ /* 0x000fe20000000f00 */
[----:B0-----:R-:W-:Y:S02]  /*09b0*/  @!P1 IMAD R4, R9, UR4, R20 ;  /* 0x0000000409049c24 */ /* 0x001fe4000f8e0214 */
[----:B------:R-:W-:Y:S01]  /*09c0*/  @!P1 IMAD.MOV.U32 R7, RZ, RZ, -0x40800000 ;  /* 0xbf800000ff079424 */ /* 0x000fe200078e00ff */
[----:B--2---:R-:W-:-:S05]  /*09d0*/  @!P1 LEA R5, R6, R5, 0x18 ;  /* 0x0000000506059211 */ /* 0x004fca00078ec0ff */
[----:B------:R-:W-:-:S05]  /*09e0*/  @!P1 IMAD R4, R4, 0x4, R5 ;  /* 0x0000000404049824 */ /* 0x000fca00078e0205 */
[----:B------:R2:W-:Y:S01]  /*09f0*/  @!P1 STS [R4], R7 ;  /* 0x0000000704009388 */ /* 0x0005e20000000800 */
[----:B------:R-:W-:Y:S05]  /*0a00*/  @!P1 BRA `(.L_x_9) ;  /* 0x0000000400349947 */ /* 0x000fea0003800000 */
[----:B--2---:R-:W0:Y:S01]  /*0a10*/  LDC.64 R6, c[0x0][0x380] ;  /* 0x0000e000ff067b82 */ /* 0x004e220000000a00 */
[----:B---3--:R-:W-:Y:S02]  /*0a20*/  IMAD R25, R2, UR12, R23 ;  /* 0x0000000c02197c24 */ /* 0x008fe4000f8e0217 */
[----:B------:R-:W-:-:S05]  /*0a30*/  IMAD R27, R0, R3, R21 ;  /* 0x00000003001b7224 */ /* 0x000fca00078e0215 */
[----:B------:R-:W2:Y:S01]  /*0a40*/  LDC.64 R4, c[0x0][0x388] ;  /* 0x0000e200ff047b82 */ /* 0x000ea20000000a00 */
[----:B0-----:R-:W-:-:S06]  /*0a50*/  IMAD.WIDE R6, R25, 0x4, R6 ;  /* 0x0000000419067825 */ /* 0x001fcc00078e0206 */
[----:B-1----:R-:W3:Y:S01]  /*0a60*/  LDG.E R6, desc[UR10][R6.64] ;  /* 0x0000000a06067981 */ /* 0x002ee2000c1e1900 */
[----:B--2---:R-:W-:-:S06]  /*0a70*/  IMAD.WIDE R4, R27, 0x4, R4 ;  /* 0x000000041b047825 */ /* 0x004fcc00078e0204 */
[----:B------:R-:W3:Y:S01]  /*0a80*/  LDG.E R5, desc[UR10][R4.64] ;  /* 0x0000000a04057981 */ /* 0x000ee2000c1e1900 */
[----:B------:R-:W-:Y:S01]  /*0a90*/  IMAD.IADD R26, R17, 0x1, R20 ;  /* 0x00000001111a7824 */ /* 0x000fe200078e0214 */
[----:B------:R-:W-:-:S03]  /*0aa0*/  ISETP.GE.AND P1, PT, R23, 0x1, PT ;  /* 0x000000011700780c */ /* 0x000fc60003f26270 */
[----:B------:R-:W-:-:S05]  /*0ab0*/  VIADD R22, R26, 0x1 ;  /* 0x000000011a167836 */ /* 0x000fca0000000000 */
[----:B------:R-:W-:Y:S01]  /*0ac0*/  ISETP.GE.OR P3, PT, R22, R13, !P1 ;  /* 0x0000000d1600720c */ /* 0x000fe20004f66670 */
[----:B------:R-:W-:Y:S01]  /*0ad0*/  BSSY.RECONVERGENT B2, `(.L_x_10) ;  /* 0x0000010000027945 */ /* 0x000fe20003800200 */
[----:B------:R-:W-:Y:S01]  /*0ae0*/  ISETP.GE.AND P2, PT, R21, 0x1, PT ;  /* 0x000000011500780c */ /* 0x000fe20003f46270 */
[----:B------:R-:W-:-:S03]  /*0af0*/  IMAD.MOV.U32 R22, RZ, RZ, -0x40800000 ;  /* 0xbf800000ff167424 */ /* 0x000fc600078e00ff */
[----:B------:R-:W-:Y:S01]  /*0b00*/  ISETP.LT.OR P2, PT, R26, RZ, !P2 ;  /* 0x000000ff1a00720c */ /* 0x000fe20005741670 */
[C---:B---3--:R-:W-:Y:S01]  /*0b10*/  FADD R24, R6.reuse, -R5 ;  /* 0x8000000506187221 */ /* 0x048fe20000000000 */
[----:B------:R-:W-:-:S04]  /*0b20*/  FSETP.GEU.AND P4, PT, R6, R5, PT ;  /* 0x000000050600720b */ /* 0x000fc80003f8e000 */
[----:B------:R-:W-:Y:S01]  /*0b30*/  FSEL R7, -R24, R24, !P4 ;  /* 0x0000001818077208 */ /* 0x000fe20006000100 */
[----:B------:R-:W-:Y:S08]  /*0b40*/  @P3 BRA `(.L_x_11) ;  /* 0x0000000000203947 */ /* 0x000ff00003800000 */
[----:B------:R-:W0:Y:S01]  /*0b50*/  S2UR UR8, SR_CgaCtaId ;  /* 0x00000000000879c3 */ /* 0x000e220000008800 */
[----:B------:R-:W-:Y:S01]  /*0b60*/  UMOV UR6, 0x400 ;  /* 0x0000040000067882 */ /* 0x000fe20000000000 */
[----:B------:R-:W-:Y:S01]  /*0b70*/  IMAD R4, R9, UR5, R26 ;  /* 0x0000000509047c24 */ /* 0x000fe2000f8e021a */
[----:B0-----:R-:W-:-:S06]  /*0b80*/  ULEA UR6, UR8, UR6, 0x18 ;  /* 0x0000000608067291 */ /* 0x001fcc000f8ec0ff */
[----:B------:R-:W-:-:S06]  /*0b90*/  LEA R4, R4, UR6, 0x2 ;  /* 0x0000000604047c11 */ /* 0x000fcc000f8e10ff */
[----:B------:R-:W0:Y:S02]  /*0ba0*/  LDS R4, [R4+0x4] ;  /* 0x0000040004047984 */ /* 0x000e240000000800 */
[----:B0-----:R-:W-:-:S13]  /*0bb0*/  FSETP.GT.AND P3, PT, R4, -1, PT ;  /* 0xbf8000000400780b */ /* 0x001fda0003f64000 */
[----:B------:R-:W-:-:S07]  /*0bc0*/  @P3 FADD R22, R7, R4 ;  /* 0x0000000407163221 */ /* 0x000fce0000000000 */
.L_x_11:
[----:B------:R-:W-:Y:S05]  /*0bd0*/  BSYNC.RECONVERGENT B2 ;  /* 0x0000000000027941 */ /* 0x000fea0003800200 */
.L_x_10:
[----:B------:R-:W-:Y:S04]  /*0be0*/  BSSY.RECONVERGENT B2, `(.L_x_12) ;  /* 0x000000e000027945 */ /* 0x000fe80003800200 */
[----:B------:R-:W-:Y:S05]  /*0bf0*/  @P2 BRA `(.L_x_13) ;  /* 0x0000000000302947 */ /* 0x000fea0003800000 */
[----:B------:R-:W0:Y:S01]  /*0c00*/  S2UR UR8, SR_CgaCtaId ;  /* 0x00000000000879c3 */ /* 0x000e220000008800 */
[----:B------:R-:W-:Y:S01]  /*0c10*/  UMOV UR6, 0x400 ;  /* 0x0000040000067882 */ /* 0x000fe20000000000 */
[----:B------:R-:W-:Y:S01]  /*0c20*/  IMAD R4, R9, UR5, R26 ;  /* 0x0000000509047c24 */ /* 0x000fe2000f8e021a */
[----:B0-----:R-:W-:-:S06]  /*0c30*/  ULEA UR6, UR8, UR6, 0x18 ;  /* 0x0000000608067291 */ /* 0x001fcc000f8ec0ff */
[----:B------:R-:W-:-:S06]  /*0c40*/  LEA R4, R4, UR6, 0x2 ;  /* 0x0000000604047c11 */ /* 0x000fcc000f8e10ff */
[----:B------:R-:W0:Y:S02]  /*0c50*/  LDS R4, [R4] ;  /* 0x0000000004047984 */ /* 0x000e240000000800 */
[----:B0-----:R-:W-:-:S04]  /*0c60*/  FSETP.GT.AND P2, PT, R4, -1, PT ;  /* 0xbf8000000400780b */ /* 0x001fc80003f44000 */
[----:B------:R-:W-:-:S09]  /*0c70*/  FSETP.NEU.AND P4, PT, R22, -1, P2 ;  /* 0xbf8000001600780b */ /* 0x000fd2000178d000 */
[----:B------:R-:W-:-:S05]  /*0c80*/  @P2 FADD R5, R7, R4 ;  /* 0x0000000407052221 */ /* 0x000fca0000000000 */
[----:B------:R-:W-:-:S04]  /*0c90*/  @P2 FSETP.GEU.AND P3, PT, R5, R22, PT ;  /* 0x000000160500220b */ /* 0x000fc80003f6e000 */
[----:B------:R-:W-:-:S05]  /*0ca0*/  @P4 FSEL R5, R5, R22, !P3 ;  /* 0x0000001605054208 */ /* 0x000fca0005800000 */
[----:B------:R-:W-:-:S07]  /*0cb0*/  @P2 IMAD.MOV.U32 R22, RZ, RZ, R5 ;  /* 0x000000ffff162224 */ /* 0x000fce00078e0005 */
.L_x_13:
[----:B------:R-:W-:Y:S05]  /*0cc0*/  BSYNC.RECONVERGENT B2 ;  /* 0x0000000000027941 */ /* 0x000fea0003800200 */
.L_x_12:
[----:B------:R-:W-:Y:S01]  /*0cd0*/  UIADD3 UR6, UPT, UPT, UR12, 0x1, URZ ;  /* 0x000000010c067890 */ /* 0x000fe2000fffe0ff */
[C---:B------:R-:W-:Y:S01]  /*0ce0*/  ISETP.NE.AND P2, PT, R21.reuse, R11, PT ;  /* 0x0000000b1500720c */ /* 0x040fe20003f45270 */
[----:B------:R-:W-:Y:S01]  /*0cf0*/  BSSY.RECONVERGENT B2, `(.L_x_14) ;  /* 0x0000016000027945 */ /* 0x000fe20003800200 */
[----:B------:R-:W-:Y:S02]  /*0d00*/  ISETP.NE.AND P3, PT, R21, R0, PT ;  /* 0x000000001500720c */ /* 0x000fe40003f65270 */
[C---:B------:R-:W-:Y:S02]  /*0d10*/  ISETP.EQ.AND P2, PT, R23.reuse, UR12, !P2 ;  /* 0x0000000c17007c0c */ /* 0x040fe4000d742270 */
[----:B------:R-:W-:Y:S02]  /*0d20*/  ISETP.EQ.AND P3, PT, R23, UR6, !P3 ;  /* 0x0000000617007c0c */ /* 0x000fe4000df62270 */
[----:B------:R-:W-:Y:S02]  /*0d30*/  SEL R17, R17, 0x1, !P0 ;  /* 0x0000000111117807 */ /* 0x000fe40004000000 */
[----:B------:R-:W-:-:S13]  /*0d40*/  PLOP3.LUT P2, PT, P2, P3, PT, 0xf8, 0x8f ;  /* 0x00000000008f781c */ /* 0x000fda0001747f70 */
[----:B------:R-:W-:Y:S05]  /*0d50*/  @P2 BRA `(.L_x_15) ;  /* 0x00000000003c2947 */ /* 0x000fea0003800000 */
[----:B------:R-:W-:-:S05]  /*0d60*/  IMAD.IADD R4, R17, 0x1, R20 ;  /* 0x0000000111047824 */ /* 0x000fca00078e0214 */
[----:B------:R-:W-:-:S13]  /*0d70*/  ISETP.LT.OR P1, PT, R4, RZ, !P1 ;  /* 0x000000ff0400720c */ /* 0x000fda0004f21670 */
        /* <DEDUP_REMOVED lines=13> */
.L_x_15:
[----:B------:R-:W-:Y:S05]  /*0e50*/  BSYNC.RECONVERGENT B2 ;  /* 0x0000000000027941 */ /* 0x000fea0003800200 */
.L_x_14:
[----:B------:R-:W0:Y:S01]  /*0e60*/  S2UR UR8, SR_CgaCtaId ;  /* 0x00000000000879c3 */ /* 0x000e220000008800 */
[----:B------:R-:W-:Y:S01]  /*0e70*/  UMOV UR6, 0x400 ;  /* 0x0000040000067882 */ /* 0x000fe20000000000 */
[----:B------:R-:W-:Y:S01]  /*0e80*/  IMAD R20, R9, UR4, R20 ;  /* 0x0000000409147c24 */ /* 0x000fe2000f8e0214 */
[----:B------:R-:W-:-:S04]  /*0e90*/  FSETP.NEU.AND P1, PT, R22, -1, PT ;  /* 0xbf8000001600780b */ /* 0x000fc80003f2d000 */
[----:B------:R-:W-:Y:S01]  /*0ea0*/  FSEL R7, R7, R22, !P1 ;  /* 0x0000001607077208 */ /* 0x000fe20004800000 */
[----:B0-----:R-:W-:-:S06]  /*0eb0*/  ULEA UR6, UR8, UR6, 0x18 ;  /* 0x0000000608067291 */ /* 0x001fcc000f8ec0ff */
[----:B------:R-:W-:-:S05]  /*0ec0*/  LEA R20, R20, UR6, 0x2 ;  /* 0x0000000614147c11 */ /* 0x000fca000f8e10ff */
[----:B------:R4:W-:Y:S02]  /*0ed0*/  STS [R20], R7 ;  /* 0x0000000714007388 */ /* 0x0009e40000000800 */
.L_x_9:
[----:B-1----:R-:W-:Y:S05]  /*0ee0*/  BSYNC.RECONVERGENT B1 ;  /* 0x0000000000017941 */ /* 0x002fea0003800200 */
.L_x_8:
[----:B------:R-:W-:-:S05]  /*0ef0*/  VIADD R19, R19, 0x1 ;  /* 0x0000000113137836 */ /* 0x000fca0000000000 */
[----:B------:R-:W-:-:S13]  /*0f00*/  ISETP.NE.AND P1, PT, R19, UR9, PT ;  /* 0x0000000913007c0c */ /* 0x000fda000bf25270 */
[----:B------:R-:W-:Y:S05]  /*0f10*/  @P1 BRA `(.L_x_16) ;  /* 0xfffffff800481947 */ /* 0x000fea000383ffff */
[----:B------:R-:W-:Y:S05]  /*0f20*/  BRA `(.L_x_7) ;  /* 0x0000000400e07947 */ /* 0x000fea0003800000 */
.L_x_6:
[----:B------:R-:W0:Y:S01]  /*0f30*/  S2R R22, SR_TID.X ;  /* 0x0000000000167919 */ /* 0x000e220000002100 */
[----:B------:R-:W2:Y:S01]  /*0f40*/  LDC R20, c[0x0][0x3a0] ;  /* 0x0000e800ff147b82 */ /* 0x000ea20000000800 */
[----:B------:R-:W-:-:S07]  /*0f50*/  IMAD.MOV.U32 R19, RZ, RZ, RZ ;  /* 0x000000ffff137224 */ /* 0x000fce00078e00ff */
[----:B------:R-:W3:Y:S08]  /*0f60*/  LDC.64 R2, c[0x0][0x390] ;  /* 0x0000e400ff027b82 */ /* 0x000ef00000000a00 */
[----:B------:R-:W4:Y:S02]  /*0f70*/  LDC.64 R4, c[0x0][0x398] ;  /* 0x0000e600ff047b82 */ /* 0x000f240000000a00 */
.L_x_26:
[----:B0-----:R-:W-:-:S05]  /*0f80*/  IMAD R23, R19, 0x200, R22 ;  /* 0x0000020013177824 */ /* 0x001fca00078e0216 */
[----:B--2---:R-:W-:-:S13]  /*0f90*/  ISETP.GE.AND P1, PT, R23, R20, PT ;  /* 0x000000141700720c */ /* 0x004fda0003f26270 */
[----:B------:R-:W-:Y:S05]  /*0fa0*/  @P1 BRA `(.L_x_7) ;  /* 0x0000000400c01947 */ /* 0x000fea0003800000 */
[--C-:B------:R-:W-:Y:S01]  /*0fb0*/  IMAD.IADD R21, R14, 0x1, R23.reuse ;  /* 0x000000010e157824 */ /* 0x100fe200078e0217 */
[----:B------:R-:W-:Y:S01]  /*0fc0*/  BSSY.RECONVERGENT B1, `(.L_x_17) ;  /* 0x000006b000017945 */ /* 0x000fe20003800200 */
[----:B------:R-:W-:-:S03]  /*0fd0*/  IMAD.IADD R25, R15, 0x1, -R23 ;  /* 0x000000010f197824 */ /* 0x000fc600078e0a17 */
[----:B------:R-:W-:-:S04]  /*0fe0*/  ISETP.GT.AND P1, PT, R21, R16, PT ;  /* 0x000000101500720c */ /* 0x000fc80003f24270 */
[----:B------:R-:W-:-:S13]  /*0ff0*/  ISETP.LT.OR P1, PT, R25, R18, P1 ;  /* 0x000000121900720c */ /* 0x000fda0000f21670 */
[----:B------:R-:W-:Y:S05]  /*1000*/  @P1 BRA `(.L_x_18) ;  /* 0x00000004007c1947 */ /* 0x000fea0003800000 */
[CC--:B------:R-:W-:Y:S02]  /*1010*/  ISETP.GT.AND P1, PT, R21.reuse, R0.reuse, PT ;  /* 0x000000001500720c */ /* 0x0c0fe40003f24270 */
[----:B------:R-:W-:Y:S02]  /*1020*/  ISETP.GE.AND P2, PT, R21, R0, PT ;  /* 0x000000001500720c */ /* 0x000fe40003f46270 */
[C---:B------:R-:W-:Y:S02]  /*1030*/  ISETP.LE.AND P1, PT, R25.reuse, UR12, !P1 ;  /* 0x0000000c19007c0c */ /* 0x040fe4000cf23270 */
[----:B------:R-:W-:-:S04]  /*1040*/  ISETP.GE.AND P2, PT, R25, UR12, P2 ;  /* 0x0000000c19007c0c */ /* 0x000fc80009746270 */
[----:B------:R-:W-:-:S13]  /*1050*/  PLOP3.LUT P1, PT, P1, P2, PT, 0xf8, 0x8f ;  /* 0x00000000008f781c */ /* 0x000fda0000f25f70 */
        /* <DEDUP_REMOVED lines=8> */
[----:B--2---:R-:W0:Y:S01]  /*10e0*/  LDC.64 R8, c[0x0][0x380] ;  /* 0x0000e000ff087b82 */ /* 0x004e220000000a00 */
[----:B----4-:R-:W-:Y:S02]  /*10f0*/  IMAD R27, R4, UR12, R25 ;  /* 0x0000000c041b7c24 */ /* 0x010fe4000f8e0219 */
[----:B------:R-:W-:-:S05]  /*1100*/  IMAD R29, R0, R5, R21 ;  /* 0x00000005001d7224 */ /* 0x000fca00078e0215 */
[----:B------:R-:W2:Y:S01]  /*1110*/  LDC.64 R6, c[0x0][0x388] ;  /* 0x0000e200ff067b82 */ /* 0x000ea20000000a00 */
[----:B0-----:R-:W-:-:S06]  /*1120*/  IMAD.WIDE R8, R27, 0x4, R8 ;  /* 0x000000041b087825 */ /* 0x001fcc00078e0208 */
[----:B-1----:R-:W4:Y:S01]  /*1130*/  LDG.E R8, desc[UR10][R8.64] ;  /* 0x0000000a08087981 */ /* 0x002f22000c1e1900 */
[----:B--2---:R-:W-:-:S06]  /*1140*/  IMAD.WIDE R6, R29, 0x4, R6 ;  /* 0x000000041d067825 */ /* 0x004fcc00078e0206 */
[----:B------:R-:W4:Y:S01]  /*1150*/  LDG.E R7, desc[UR10][R6.64] ;  /* 0x0000000a06077981 */ /* 0x000f22000c1e1900 */
[----:B------:R-:W-:Y:S01]  /*1160*/  IMAD.IADD R27, R17, 0x1, R23 ;  /* 0x00000001111b7824 */ /* 0x000fe200078e0217 */
[----:B------:R-:W-:-:S03]  /*1170*/  ISETP.GE.AND P1, PT, R25, 0x1, PT ;  /* 0x000000011900780c */ /* 0x000fc60003f26270 */
[----:B------:R-:W-:-:S05]  /*1180*/  VIADD R24, R27, 0x1 ;  /* 0x000000011b187836 */ /* 0x000fca0000000000 */
[----:B------:R-:W-:Y:S01]  /*1190*/  ISETP.GE.OR P4, PT, R24, R13, !P1 ;  /* 0x0000000d1800720c */ /* 0x000fe20004f86670 */
[----:B------:R-:W-:Y:S01]  /*11a0*/  BSSY.RECONVERGENT B2, `(.L_x_20) ;  /* 0x0000011000027945 */ /* 0x000fe20003800200 */
[C---:B------:R-:W-:Y:S02]  /*11b0*/  ISETP.GE.AND P3, PT, R21.reuse, 0x1, PT ;  /* 0x000000011500780c */ /* 0x040fe40003f66270 */
[----:B------:R-:W-:Y:S02]  /*11c0*/  ISETP.NE.AND P2, PT, R21, R11, PT ;  /* 0x0000000b1500720c */ /* 0x000fe40003f45270 */
[----:B------:R-:W-:Y:S01]  /*11d0*/  ISETP.LT.OR P3, PT, R27, RZ, !P3 ;  /* 0x000000ff1b00720c */ /* 0x000fe20005f61670 */
[C---:B----4-:R-:W-:Y:S01]  /*11e0*/  FADD R24, R8.reuse, -R7 ;  /* 0x8000000708187221 */ /* 0x050fe20000000000 */
[----:B------:R-:W-:Y:S01]  /*11f0*/  FSETP.GEU.AND P5, PT, R8, R7, PT ;  /* 0x000000070800720b */ /* 0x000fe20003fae000 */
[----:B------:R-:W-:-:S03]  /*1200*/  IMAD.MOV.U32 R8, RZ, RZ, -0x40800000 ;  /* 0xbf800000ff087424 */ /* 0x000fc600078e00ff */
        /* <DEDUP_REMOVED lines=10> */
.L_x_21:
[----:B------:R-:W-:Y:S05]  /*12b0*/  BSYNC.RECONVERGENT B2 ;  /* 0x0000000000027941 */ /* 0x000fea0003800200 */
.L_x_20:
[----:B------:R-:W-:Y:S04]  /*12c0*/  BSSY.RECONVERGENT B2, `(.L_x_22) ;  /* 0x000000e000027945 */ /* 0x000fe80003800200 */
[----:B------:R-:W-:Y:S05]  /*12d0*/  @P3 BRA `(.L_x_23) ;  /* 0x0000000000303947 */ /* 0x000fea0003800000 */
[----:B------:R-:W0:Y:S01]  /*12e0*/  S2UR UR8, SR_CgaCtaId ;  /* 0x00000000000879c3 */ /* 0x000e220000008800 */
[----:B------:R-:W-:Y:S01]  /*12f0*/  UMOV UR6, 0x400 ;  /* 0x0000040000067882 */ /* 0x000fe20000000000 */
[----:B------:R-:W-:Y:S01]  /*1300*/  IMAD R27, R20, UR5, R27 ;  /* 0x00000005141b7c24 */ /* 0x000fe2000f8e021b */
[----:B0-----:R-:W-:-:S06]  /*1310*/  ULEA UR6, UR8, UR6, 0x18 ;  /* 0x0000000608067291 */ /* 0x001fcc000f8ec0ff */
[----:B------:R-:W-:-:S05]  /*1320*/  LEA R27, R27, UR6, 0x2 ;  /* 0x000000061b1b7c11 */ /* 0x000fca000f8e10ff */
[----:B------:R-:W0:Y:S02]  /*1330*/  LDS R6, [R27] ;  /* 0x000000001b067984 */ /* 0x000e240000000800 */
[----:B0-----:R-:W-:-:S04]  /*1340*/  FSETP.GT.AND P3, PT, R6, -1, PT ;  /* 0xbf8000000600780b */ /* 0x001fc80003f64000 */
[----:B------:R-:W-:-:S09]  /*1350*/  FSETP.NEU.AND P5, PT, R8, -1, P3 ;  /* 0xbf8000000800780b */ /* 0x000fd20001fad000 */
[----:B------:R-:W-:-:S05]  /*1360*/  @P3 FADD R9, R7, R6 ;  /* 0x0000000607093221 */ /* 0x000fca0000000000 */
[----:B------:R-:W-:-:S04]  /*1370*/  @P3 FSETP.GEU.AND P4, PT, R9, R8, PT ;  /* 0x000000080900320b */ /* 0x000fc80003f8e000 */
[----:B------:R-:W-:-:S05]  /*1380*/  @P5 FSEL R9, R9, R8, !P4 ;  /* 0x0000000809095208 */ /* 0x000fca0006000000 */
[----:B------:R-:W-:-:S07]  /*1390*/  @P3 IMAD.MOV.U32 R8, RZ, RZ, R9 ;  /* 0x000000ffff083224 */ /* 0x000fce00078e0009 */
.L_x_23:
[----:B------:R-:W-:Y:S05]  /*13a0*/  BSYNC.RECONVERGENT B2 ;  /* 0x0000000000027941 */ /* 0x000fea0003800200 */
.L_x_22:
[----:B------:R-:W-:Y:S01]  /*13b0*/  UIADD3 UR6, UPT, UPT, UR12, 0x1, URZ ;  /* 0x000000010c067890 */ /* 0x000fe2000fffe0ff */
[----:B------:R-:W-:Y:S01]  /*13c0*/  IMAD.IADD R6, R15, 0x1, -R23 ;  /* 0x000000010f067824 */ /* 0x000fe200078e0a17 */
[----:B------:R-:W-:Y:S01]  /*13d0*/  ISETP.NE.AND P3, PT, R21, R0, PT ;  /* 0x000000001500720c */ /* 0x000fe20003f65270 */
[----:B------:R-:W-:Y:S01]  /*13e0*/  BSSY.RECONVERGENT B2, `(.L_x_24) ;  /* 0x0000015000027945 */ /* 0x000fe20003800200 */
[----:B------:R-:W-:Y:S02]  /*13f0*/  SEL R17, R17, 0x1, !P0 ;  /* 0x0000000111117807 */ /* 0x000fe40004000000 */
[C---:B------:R-:W-:Y:S02]  /*1400*/  ISETP.EQ.AND P2, PT, R6.reuse, UR12, !P2 ;  /* 0x0000000c06007c0c */ /* 0x040fe4000d742270 */
[----:B------:R-:W-:-:S04]  /*1410*/  ISETP.EQ.AND P3, PT, R6, UR6, !P3 ;  /* 0x0000000606007c0c */ /* 0x000fc8000df62270 */
        /* <DEDUP_REMOVED lines=17> */
.L_x_25:
[----:B------:R-:W-:Y:S05]  /*1530*/  BSYNC.RECONVERGENT B2 ;  /* 0x0000000000027941 */ /* 0x000fea0003800200 */
.L_x_24:
[----:B------:R-:W0:Y:S01]  /*1540*/  S2UR UR8, SR_CgaCtaId ;  /* 0x00000000000879c3 */ /* 0x000e220000008800 */
[----:B------:R-:W-:Y:S01]  /*1550*/  UMOV UR6, 0x400 ;  /* 0x0000040000067882 */ /* 0x000fe20000000000 */
[----:B------:R-:W-:Y:S01]  /*1560*/  IMAD R23, R20, UR4, R23 ;  /* 0x0000000414177c24 */ /* 0x000fe2000f8e0217 */
[----:B------:R-:W-:Y:S01]  /*1570*/  FSETP.NEU.AND P1, PT, R8, -1, PT ;  /* 0xbf8000000800780b */ /* 0x000fe20003f2d000 */
[----:B------:R-:W-:-:S03]  /*1580*/  IMAD R21, R4, UR12, R0 ;  /* 0x0000000c04157c24 */ /* 0x000fc6000f8e0200 */
[----:B------:R-:W-:Y:S01]  /*1590*/  FSEL R9, R7, R8, !P1 ;  /* 0x0000000807097208 */ /* 0x000fe20004800000 */
[----:B---3--:R-:W-:-:S05]  /*15a0*/  IMAD.WIDE R6, R21, 0x4, R2 ;  /* 0x0000000415067825 */ /* 0x008fca00078e0202 */
[----:B------:R1:W-:Y:S01]  /*15b0*/  STG.E desc[UR10][R6.64], R9 ;  /* 0x0000000906007986 */ /* 0x0003e2000c10190a */
[----:B0-----:R-:W-:-:S06]  /*15c0*/  ULEA UR6, UR8, UR6, 0x18 ;  /* 0x0000000608067291 */ /* 0x001fcc000f8ec0ff */
[----:B------:R-:W-:-:S05]  /*15d0*/  LEA R8, R23, UR6, 0x2 ;  /* 0x0000000617087c11 */ /* 0x000fca000f8e10ff */
[----:B------:R1:W-:Y:S01]  /*15e0*/  STS [R8], R9 ;  /* 0x0000000908007388 */ /* 0x0003e20000000800 */
[----:B------:R-:W-:Y:S05]  /*15f0*/  BRA `(.L_x_19) ;  /* 0x00000000001c7947 */ /* 0x000fea0003800000 */
.L_x_18:
[----:B------:R-:W0:Y:S01]  /*1600*/  S2UR UR8, SR_CgaCtaId ;  /* 0x00000000000879c3 */ /* 0x000e220000008800 */
[----:B------:R-:W-:Y:S01]  /*1610*/  UMOV UR6, 0x400 ;  /* 0x0000040000067882 */ /* 0x000fe20000000000 */
[----:B------:R-:W-:Y:S02]  /*1620*/  IMAD R23, R20, UR4, R23 ;  /* 0x0000000414177c24 */ /* 0x000fe4000f8e0217 */
[----:B------:R-:W-:Y:S01]  /*1630*/  IMAD.MOV.U32 R6, RZ, RZ, -0x40800000 ;  /* 0xbf800000ff067424 */ /* 0x000fe200078e00ff */
[----:B0-----:R-:W-:-:S06]  /*1640*/  ULEA UR6, UR8, UR6, 0x18 ;  /* 0x0000000608067291 */ /* 0x001fcc000f8ec0ff */
[----:B------:R-:W-:-:S05]  /*1650*/  LEA R23, R23, UR6, 0x2 ;  /* 0x0000000617177c11 */ /* 0x000fca000f8e10ff */
[----:B------:R0:W-:Y:S02]  /*1660*/  STS [R23], R6 ;  /* 0x0000000617007388 */ /* 0x0001e40000000800 */
.L_x_19:
[----:B-1----:R-:W-:Y:S05]  /*1670*/  BSYNC.RECONVERGENT B1 ;  /* 0x0000000000017941 */ /* 0x002fea0003800200 */
.L_x_17:
[----:B------:R-:W-:-:S05]  /*1680*/  VIADD R19, R19, 0x1 ;  /* 0x0000000113137836 */ /* 0x000fca0000000000 */
[----:B------:R-:W-:-:S13]  /*1690*/  ISETP.NE.AND P1, PT, R19, UR9, PT ;  /* 0x0000000913007c0c */ /* 0x000fda000bf25270 */
[----:B------:R-:W-:Y:S05]  /*16a0*/  @P1 BRA `(.L_x_26) ;  /* 0xfffffff800341947 */ /* 0x000fea000383ffff */
.L_x_7:
[----:B-1----:R-:W-:Y:S05]  /*16b0*/  BSYNC.RECONVERGENT B0 ;  /* 0x0000000000007941 */ /* 0x002fea0003800200 */
.L_x_5:
[----:B------:R-:W-:Y:S01]  /*16c0*/  VIADD R12, R12, 0x1 ;  /* 0x000000010c0c7836 */ /* 0x000fe20000000000 */
[----:B------:R-:W-:Y:S01]  /*16d0*/  UIADD3 UR6, UPT, UPT, UR4, 0x2, URZ ;  /* 0x0000000204067890 */ /* 0x000fe2000fffe0ff */
[----:B------:R-:W-:Y:S03]  /*16e0*/  BAR.SYNC.DEFER_BLOCKING 0x0 ;  /* 0x0000000000007b1d */ /* 0x000fe60000010000 */
[----:B------:R-:W-:Y:S01]  /*16f0*/  ISETP.NE.AND P0, PT, R12, R13, PT ;  /* 0x0000000d0c00720c */ /* 0x000fe20003f05270 */
[----:B------:R-:W-:-:S04]  /*1700*/  UIMAD.WIDE.U32 UR4, UR6, -0x55555555, URZ ;  /* 0xaaaaaaab060478a5 */ /* 0x000fc8000f8e00ff */
[----:B------:R-:W-:-:S04]  /*1710*/  USHF.R.U32.HI UR5, URZ, 0x1, UR5 ;  /* 0x00000001ff057899 */ /* 0x000fc80008011605 */
[----:B------:R-:W-:-:S04]  /*1720*/  UIMAD UR4, UR5, -0x3, UR6 ;  /* 0xfffffffd050478a4 */ /* 0x000fc8000f8e0206 */
[----:B------:R-:W-:Y:S08]  /*1730*/  @P0 BRA `(.L_x_27) ;  /* 0xffffffec00c40947 */ /* 0x000ff0000383ffff */
[----:B-1----:R-:W-:Y:S05]  /*1740*/  EXIT ;  /* 0x000000000000794d */ /* 0x002fea0003800000 */
.L_x_28:
[----:B------:R-:W-:-:S00]  /*1750*/  BRA `(.L_x_28) ;  /* 0xfffffffc00fc7947 */ /* 0x000fc0000383ffff */
[----:B------:R-:W-:-:S00]  /*1760*/  NOP ;  /* 0x0000000000007918 */ /* 0x000fc00000000000 */
        /* <DEDUP_REMOVED lines=9> */
.L_x_29:


//--------------------- .nv.shared._Z6DTWSSMPfS_S_iiii --------------------------
	.section	.nv.shared._Z6DTWSSMPfS_S_iiii,"aw",@nobits
	.sectionflags	@""
	.align	16
	.zero		1024


//--------------------- .nv.shared.reserved.0     --------------------------
	.section	.nv.shared.reserved.0,"aw",@nobits
	.weak		__nv_reservedSMEM_offset_0_alias
	.size		__nv_reservedSMEM_offset_0_alias, 0, 64
	.other		__nv_reservedSMEM_offset_0_alias,@"STO_CUDA_RESERVED_SHARED STV_DEFAULT"
__nv_reservedSMEM_offset_0_alias:
	.zero		0
	.zero		64


//--------------------- .nv.constant0._Z6DTWSSMPfS_S_iiii --------------------------
	.section	.nv.constant0._Z6DTWSSMPfS_S_iiii,"a",@progbits
	.sectionflags	@""
	.align	4
.nv.constant0._Z6DTWSSMPfS_S_iiii:
	.zero		936


//--------------------- SYMBOLS --------------------------

	.type		.nv.reservedSmem.offset0,@object
	.size		.nv.reservedSmem.offset0,0x4
	.type		.nv.reservedSmem.cap,@object
	.size		.nv.reservedSmem.cap,0x4
